//
// Generated by NVIDIA NVVM Compiler
//
// Compiler Build ID: CL-36424714
// Cuda compilation tools, release 13.0, V13.0.88
// Based on NVVM 20.0.0
//

.version 9.0
.target sm_100
.address_size 64

	// .globl	_Z10kernelFuncv
.global .align 1 .b8 _ZN34_INTERNAL_2757932e_4_k_cu_175378a64cuda3std3__436_GLOBAL__N__2757932e_4_k_cu_175378a66ignoreE[1];
.global .align 1 .b8 _ZN34_INTERNAL_2757932e_4_k_cu_175378a64cuda3std3__45__cpo5beginE[1];
.global .align 1 .b8 _ZN34_INTERNAL_2757932e_4_k_cu_175378a64cuda3std3__45__cpo3endE[1];
.global .align 1 .b8 _ZN34_INTERNAL_2757932e_4_k_cu_175378a64cuda3std3__45__cpo6cbeginE[1];
.global .align 1 .b8 _ZN34_INTERNAL_2757932e_4_k_cu_175378a64cuda3std3__45__cpo4cendE[1];
.global .align 1 .b8 _ZN34_INTERNAL_2757932e_4_k_cu_175378a64cuda3std3__419piecewise_constructE[1];
.global .align 1 .b8 _ZN34_INTERNAL_2757932e_4_k_cu_175378a64cuda3std3__48in_placeE[1];
.global .align 1 .b8 _ZN34_INTERNAL_2757932e_4_k_cu_175378a64cuda3std6ranges3__45__cpo4swapE[1];
.global .align 1 .b8 _ZN34_INTERNAL_2757932e_4_k_cu_175378a64cuda3std6ranges3__45__cpo9iter_moveE[1];
.global .align 1 .b8 _ZN34_INTERNAL_2757932e_4_k_cu_175378a64cuda3std6ranges3__45__cpo7advanceE[1];

.visible .entry _Z10kernelFuncv()
{
	.reg .b32 	%r<5>;

	barrier.sync 	0;
	// begin inline asm
	mov.u32 %r1, %laneid;
	// end inline asm
	and.b32  	%r2, %r1, -16;
	mov.b32 	%r3, 65535;
	shl.b32 	%r4, %r3, %r2;
	bar.warp.sync 	%r4;
	bar.warp.sync 	-1;
	bar.warp.sync 	%r4;
	bar.warp.sync 	%r4;
	bar.warp.sync 	%r4;
	bar.warp.sync 	-1;
	barrier.sync 	0;
	ret;

}


// ===== COMPILED SASS (sm_100) =====

	.target	sm_100

	.elftype	@"ET_EXEC"


//--------------------- .note.nv.tkinfo           --------------------------
	.section	.note.nv.tkinfo,"",@"SHT_NOTE"
	.sectionflags	@"SHF_NOTE_NV_TKINFO"
	.tkinfo
        /*0018*/ 	.word	0x00000002
        /*0030*/ 	.string	""
        /*0030*/ 	.string	"ptxas"
        /*0030*/ 	.string	"Cuda compilation tools, release 13.0, V13.0.88"
        /*0030*/ 	.string	"Build cuda_13.0.r13.0/compiler.36424714_0"
        /*0030*/ 	.string	"-arch sm_100 -m 64 "



//--------------------- .note.nv.cuinfo           --------------------------
	.section	.note.nv.cuinfo,"",@"SHT_NOTE"
	.sectionflags	@"SHF_NOTE_NV_CUINFO"
        /*0018*/ 	.short	0x0002
        /*001a*/ 	.short	0x0064
        /*001c*/ 	.short	0x0082
	.zero		2


//--------------------- .nv.info                  --------------------------
	.section	.nv.info,"",@"SHT_CUDA_INFO"
	.align	4


	//----- nvinfo : EIATTR_REGCOUNT
	.align		4
        /*0000*/ 	.byte	0x04, 0x2f
        /*0002*/ 	.short	(.L_11 - .L_10)
	.align		4
.L_10:
        /*0004*/ 	.word	index@(_Z10kernelFuncv)
        /*0008*/ 	.word	0x00000006


	//----- nvinfo : EIATTR_FRAME_SIZE
	.align		4
.L_11:
        /*000c*/ 	.byte	0x04, 0x11
        /*000e*/ 	.short	(.L_13 - .L_12)
	.align		4
.L_12:
        /*0010*/ 	.word	index@(_Z10kernelFuncv)
        /*0014*/ 	.word	0x00000000


	//----- nvinfo : EIATTR_MIN_STACK_SIZE
	.align		4
.L_13:
        /*0018*/ 	.byte	0x04, 0x12
        /*001a*/ 	.short	(.L_15 - .L_14)
	.align		4
.L_14:
        /*001c*/ 	.word	index@(_Z10kernelFuncv)
        /*0020*/ 	.word	0x00000000
.L_15:


//--------------------- .nv.compat                --------------------------
	.section	.nv.compat,"",@"SHT_CUDA_COMPAT_INFO"
	.align	4
        /*0000*/ 	.byte	0x02, 0x09, 0x00, 0x00, 0x02, 0x02, 0x01, 0x00, 0x02, 0x05, 0x05, 0x00, 0x03, 0x07, 0x01, 0x01
        /*0010*/ 	.byte	0x02, 0x03, 0x00, 0x00, 0x02, 0x06, 0x01, 0x00, 0x04, 0x0b, 0x08, 0x00, 0x09, 0x00, 0x00, 0x00
        /*0020*/ 	.byte	0x00, 0x00, 0x00, 0x00


//--------------------- .nv.info._Z10kernelFuncv  --------------------------
	.section	.nv.info._Z10kernelFuncv,"",@"SHT_CUDA_INFO"
	.sectionflags	@""
	.align	4


	//----- nvinfo : EIATTR_CUDA_API_VERSION
	.align		4
        /*0000*/ 	.byte	0x04, 0x37
        /*0002*/ 	.short	(.L_17 - .L_16)
.L_16:
        /*0004*/ 	.word	0x00000082


	//----- nvinfo : EIATTR_SPARSE_MMA_MASK
	.align		4
.L_17:
        /*0008*/ 	.byte	0x03, 0x50
        /*000a*/ 	.short	0x0000


	//----- nvinfo : EIATTR_MAXREG_COUNT
	.align		4
        /*000c*/ 	.byte	0x03, 0x1b
        /*000e*/ 	.short	0x00ff


	//----- nvinfo : EIATTR_NUM_BARRIERS
	.align		4
        /*0010*/ 	.byte	0x02, 0x4c
        /*0012*/ 	.byte	0x01
	.zero		1


	//----- nvinfo : EIATTR_MERCURY_ISA_VERSION
	.align		4
        /*0014*/ 	.byte	0x03, 0x5f
        /*0016*/ 	.short	0x0101


	//----- nvinfo : EIATTR_INT_WARP_WIDE_INSTR_OFFSETS
	.align		4
        /*0018*/ 	.byte	0x04, 0x31
        /*001a*/ 	.short	(.L_19 - .L_18)


	//   ....[0]....
.L_18:
        /*001c*/ 	.word	0x00000060


	//   ....[1]....
        /*0020*/ 	.word	0x00000090


	//   ....[2]....
        /*0024*/ 	.word	0x000000a0


	//   ....[3]....
        /*0028*/ 	.word	0x00000110


	//   ....[4]....
        /*002c*/ 	.word	0x00000120


	//   ....[5]....
        /*0030*/ 	.word	0x00000130


	//----- nvinfo : EIATTR_COOP_GROUP_MASK_REGIDS
	.align		4
.L_19:
        /*0034*/ 	.byte	0x04, 0x29
        /*0036*/ 	.short	(.L_21 - .L_20)


	//   ....[0]....
.L_20:
        /*0038*/ 	.word	0xffffffff


	//   ....[1]....
        /*003c*/ 	.word	0x05000000


	//   ....[2]....
        /*0040*/ 	.word	0xffffffff


	//   ....[3]....
        /*0044*/ 	.word	0x05000000


	//   ....[4]....
        /*0048*/ 	.word	0x05000000


	//   ....[5]....
        /*004c*/ 	.word	0x05000000


	//   ....[6]....
        /*0050*/ 	.word	0xffffffff


	//   ....[7]....
        /*0054*/ 	.word	0x05000002


	//   ....[8]....
        /*0058*/ 	.word	0xffffffff


	//   ....[9]....
        /*005c*/ 	.word	0x05000002


	//   ....[10]....
        /*0060*/ 	.word	0x05000002


	//   ....[11]....
        /*0064*/ 	.word	0x05000002


	//   ....[12]....
        /*0068*/ 	.word	0x05000002


	//   ....[13]....
        /*006c*/ 	.word	0x05000002


	//   ....[14]....
        /*0070*/ 	.word	0x05000002


	//   ....[15]....
        /*0074*/ 	.word	0x05000002


	//----- nvinfo : EIATTR_COOP_GROUP_INSTR_OFFSETS
	.align		4
.L_21:
        /*0078*/ 	.byte	0x04, 0x28
        /*007a*/ 	.short	(.L_23 - .L_22)


	//   ....[0]....
.L_22:
        /*007c*/ 	.word	0x00000030


	//   ....[1]....
        /*0080*/ 	.word	0x000000d0


	//   ....[2]....
        /*0084*/ 	.word	0x00000100


	//   ....[3]....
        /*0088*/ 	.word	0x00000160


	//   ....[4]....
        /*008c*/ 	.word	0x00000170


	//   ....[5]....
        /*0090*/ 	.word	0x00000180


	//   ....[6]....
        /*0094*/ 	.word	0x000001b0


	//   ....[7]....
        /*0098*/ 	.word	0x00000250


	//   ....[8]....
        /*009c*/ 	.word	0x000002a0


	//   ....[9]....
        /*00a0*/ 	.word	0x00000320


	//   ....[10]....
        /*00a4*/ 	.word	0x00000390


	//   ....[11]....
        /*00a8*/ 	.word	0x00000400


	//   ....[12]....
        /*00ac*/ 	.word	0x00000470


	//   ....[13]....
        /*00b0*/ 	.word	0x000004d0


	//   ....[14]....
        /*00b4*/ 	.word	0x00000530


	//   ....[15]....
        /*00b8*/ 	.word	0x000005a0


	//----- nvinfo : EIATTR_VRC_CTA_INIT_COUNT
	.align		4
.L_23:
        /*00bc*/ 	.byte	0x02, 0x4a
	.zero		1
	.zero		1


	//----- nvinfo : EIATTR_EXIT_INSTR_OFFSETS
	.align		4
        /*00c0*/ 	.byte	0x04, 0x1c
        /*00c2*/ 	.short	(.L_25 - .L_24)


	//   ....[0]....
.L_24:
        /*00c4*/ 	.word	0x00000290


	//   ....[1]....
        /*00c8*/ 	.word	0x000002b0


	//----- nvinfo : EIATTR_CRS_STACK_SIZE
	.align		4
.L_25:
        /*00cc*/ 	.byte	0x04, 0x1e
        /*00ce*/ 	.short	(.L_27 - .L_26)
.L_26:
        /*00d0*/ 	.word	0x00000000


	//----- nvinfo : EIATTR_SW_WAR
	.align		4
.L_27:
        /*00d4*/ 	.byte	0x04, 0x36
        /*00d6*/ 	.short	(.L_29 - .L_28)
.L_28:
        /*00d8*/ 	.word	0x00000008
.L_29:


//--------------------- .nv.callgraph             --------------------------
	.section	.nv.callgraph,"",@"SHT_CUDA_CALLGRAPH"
	.align	4
	.sectionentsize	8
	.align		4
        /*0000*/ 	.word	0x00000000
	.align		4
        /*0004*/ 	.word	0xffffffff
	.align		4
        /*0008*/ 	.word	0x00000000
	.align		4
        /*000c*/ 	.word	0xfffffffe
	.align		4
        /*0010*/ 	.word	0x00000000
	.align		4
        /*0014*/ 	.word	0xfffffffd
	.align		4
        /*0018*/ 	.word	0x00000000
	.align		4
        /*001c*/ 	.word	0xfffffffc


//--------------------- .nv.constant4             --------------------------
	.section	.nv.constant4,"a",@progbits
	.align	8
	.align		8
.nv.constant4:
        /*0000*/ 	.dword	_ZN34_INTERNAL_2757932e_4_k_cu_175378a64cuda3std3__436_GLOBAL__N__2757932e_4_k_cu_175378a66ignoreE
	.align		8
        /*0008*/ 	.dword	_ZN34_INTERNAL_2757932e_4_k_cu_175378a64cuda3std3__45__cpo5beginE
	.align		8
        /*0010*/ 	.dword	_ZN34_INTERNAL_2757932e_4_k_cu_175378a64cuda3std3__45__cpo3endE
	.align		8
        /*0018*/ 	.dword	_ZN34_INTERNAL_2757932e_4_k_cu_175378a64cuda3std3__45__cpo6cbeginE
	.align		8
        /*0020*/ 	.dword	_ZN34_INTERNAL_2757932e_4_k_cu_175378a64cuda3std3__45__cpo4cendE
	.align		8
        /*0028*/ 	.dword	_ZN34_INTERNAL_2757932e_4_k_cu_175378a64cuda3std3__419piecewise_constructE
	.align		8
        /*0030*/ 	.dword	_ZN34_INTERNAL_2757932e_4_k_cu_175378a64cuda3std3__48in_placeE
	.align		8
        /*0038*/ 	.dword	_ZN34_INTERNAL_2757932e_4_k_cu_175378a64cuda3std6ranges3__45__cpo4swapE
	.align		8
        /*0040*/ 	.dword	_ZN34_INTERNAL_2757932e_4_k_cu_175378a64cuda3std6ranges3__45__cpo9iter_moveE
	.align		8
        /*0048*/ 	.dword	_ZN34_INTERNAL_2757932e_4_k_cu_175378a64cuda3std6ranges3__45__cpo7advanceE


//--------------------- .text._Z10kernelFuncv     --------------------------
	.section	.text._Z10kernelFuncv,"ax",@progbits
	.align	128
        .global         _Z10kernelFuncv
        .type           _Z10kernelFuncv,@function
        .size           _Z10kernelFuncv,(.L_x_27 - _Z10kernelFuncv)
        .other          _Z10kernelFuncv,@"STO_CUDA_ENTRY STV_DEFAULT"
_Z10kernelFuncv:
.text._Z10kernelFuncv:
[----:B------:R-:W-:Y:S01]  /*0000*/  LDC R1, c[0x0][0x37c] ;  /* 0x0000df00ff017b82 */ /* 0x000fe20000000800 */
[----:B------:R-:W-:-:S03]  /*0010*/  UMOV UR4, 0xffffffff ;  /* 0xffffffff00047882 */ /* 0x000fc60000000000 */
[----:B------:R-:W-:Y:S05]  /*0020*/  BRA.DIV UR4, `(.L_x_0) ;  /* 0x0000000204a47947 */ /* 0x000fea000b800000 */
[----:B------:R-:W-:Y:S06]  /*0030*/  BAR.SYNC.DEFER_BLOCKING 0x0 ;  /* 0x0000000000007b1d */ /* 0x000fec0000010000 */
.L_x_9:
[----:B------:R-:W0:Y:S01]  /*0040*/  S2R R0, SR_LANEID ;  /* 0x0000000000007919 */ /* 0x000e220000000000 */
[----:B------:R-:W-:Y:S01]  /*0050*/  IMAD.MOV.U32 R3, RZ, RZ, 0xffff ;  /* 0x0000ffffff037424 */ /* 0x000fe200078e00ff */
[----:B------:R-:W-:Y:S01]  /*0060*/  VOTEU.ANY UR5, UPT, PT ;  /* 0x0000000000057886 */ /* 0x000fe200038e0100 */
[----:B0-----:R-:W-:-:S04]  /*0070*/  LOP3.LUT R0, R0, 0xfffffff0, RZ, 0xc0, !PT ;  /* 0xfffffff000007812 */ /* 0x001fc800078ec0ff */
[----:B------:R-:W-:-:S04]  /*0080*/  SHF.L.U32 R0, R3, R0, RZ ;  /* 0x0000000003007219 */ /* 0x000fc800000006ff */
[----:B------:R-:W0:Y:S08]  /*0090*/  MATCH.ANY R3, R0 ;  /* 0x00000000000373a1 */ /* 0x000e3000000e8000 */
[----:B------:R-:W1:Y:S01]  /*00a0*/  REDUX.OR UR4, R0 ;  /* 0x00000000000473c4 */ /* 0x000e620000004000 */
[----:B0-----:R-:W-:-:S13]  /*00b0*/  LOP3.LUT P0, RZ, R0, UR5, R3, 0x40, !PT ;  /* 0x0000000500ff7c12 */ /* 0x001fda000f804003 */
[----:B-1----:R-:W-:Y:S05]  /*00c0*/  @!P0 BRA.DIV UR4, `(.L_x_1) ;  /* 0x0000000204a48947 */ /* 0x002fea000b800000 */
[----:B------:R-:W-:Y:S01]  /*00d0*/  NOP ;  /* 0x0000000000007918 */ /* 0x000fe20000000000 */
.L_x_12:
[----:B------:R-:W-:-:S03]  /*00e0*/  UMOV UR4, 0xffffffff ;  /* 0xffffffff00047882 */ /* 0x000fc60000000000 */
[----:B------:R-:W-:Y:S05]  /*00f0*/  BRA.DIV UR4, `(.L_x_2) ;  /* 0x0000000204b47947 */ /* 0x000fea000b800000 */
[----:B------:R-:W-:Y:S01]  /*0100*/  NOP ;  /* 0x0000000000007918 */ /* 0x000fe20000000000 */
.L_x_15:
[----:B------:R-:W0:Y:S08]  /*0110*/  MATCH.ANY R3, R0 ;  /* 0x00000000000373a1 */ /* 0x000e3000000e8000 */
[----:B------:R-:W1:Y:S01]  /*0120*/  REDUX.OR UR4, R0 ;  /* 0x00000000000473c4 */ /* 0x000e620000004000 */
[----:B------:R-:W-:Y:S02]  /*0130*/  VOTEU.ANY UR5, UPT, PT ;  /* 0x0000000000057886 */ /* 0x000fe400038e0100 */
[----:B0-----:R-:W-:-:S13]  /*0140*/  LOP3.LUT P0, RZ, R0, UR5, R3, 0x40, !PT ;  /* 0x0000000500ff7c12 */ /* 0x001fda000f804003 */
[----:B-1----:R-:W-:Y:S05]  /*0150*/  @!P0 BRA.DIV UR4, `(.L_x_3) ;  /* 0x0000000204b88947 */ /* 0x002fea000b800000 */
[----:B------:R-:W-:Y:S01]  /*0160*/  NOP ;  /* 0x0000000000007918 */ /* 0x000fe20000000000 */
[----:B------:R-:W-:Y:S01]  /*0170*/  NOP ;  /* 0x0000000000007918 */ /* 0x000fe20000000000 */
[----:B------:R-:W-:Y:S01]  /*0180*/  NOP ;  /* 0x0000000000007918 */ /* 0x000fe20000000000 */
.L_x_22:
[----:B------:R-:W-:-:S03]  /*0190*/  UMOV UR4, 0xffffffff ;  /* 0xffffffff00047882 */ /* 0x000fc60000000000 */
[----:B------:R-:W-:Y:S05]  /*01a0*/  BRA.DIV UR4, `(.L_x_4) ;  /* 0x0000000204f07947 */ /* 0x000fea000b800000 */
[----:B------:R-:W-:Y:S01]  /*01b0*/  NOP ;  /* 0x0000000000007918 */ /* 0x000fe20000000000 */
.L_x_25:
[----:B------:R-:W-:-:S03]  /*01c0*/  UMOV UR4, 0xffffffff ;  /* 0xffffffff00047882 */ /* 0x000fc60000000000 */
[----:B------:R-:W-:Y:S05]  /*01d0*/  BRA.CONV UR4, `(.L_x_5) ;  /* 0x0000000304307947 */ /* 0x000fea000b800000 */
[----:B------:R-:W-:Y:S01]  /*01e0*/  HFMA2 R0, -RZ, RZ, 0, 0 ;  /* 0x00000000ff007431 */ /* 0x000fe200000001ff */
[----:B------:R-:W-:Y:S01]  /*01f0*/  BSSY B0, `(.L_x_6) ;  /* 0x0000009000007945 */ /* 0x000fe20003800000 */
[----:B------:R-:W-:Y:S02]  /*0200*/  IMAD.MOV.U32 R3, RZ, RZ, 0x0 ;  /* 0x00000000ff037424 */ /* 0x000fe400078e00ff */
[----:B------:R-:W-:-:S07]  /*0210*/  IMAD.MOV.U32 R2, RZ, RZ, -0x1 ;  /* 0xffffffffff027424 */ /* 0x000fce00078e00ff */
[----:B------:R-:W-:Y:S05]  /*0220*/  WARPSYNC.COLLECTIVE.ALL `(.L_x_7) ;  /* 0x0000000000147948 */ /* 0x000fea0003c00000 */
[----:B------:R-:W-:-:S04]  /*0230*/  SHF.L.U32 R0, R0, 0x10, RZ ;  /* 0x0000001000007819 */ /* 0x000fc800000006ff */
[----:B------:R-:W-:-:S05]  /*0240*/  LOP3.LUT R0, R0, 0xf, R3, 0xf8, !PT ;  /* 0x0000000f00007812 */ /* 0x000fca00078ef803 */
[----:B------:R0:W-:Y:S02]  /*0250*/  BAR.SYNC.DEFER_BLOCKING R0, R0 ;  /* 0x000000000000731d */ /* 0x0001e40000010000 */
[----:B0-----:R-:W-:-:S04]  /*0260*/  SHF.R.U32 R0, R0, 0x10, RZ ;  /* 0x0000001000007819 */ /* 0x001fc800000016ff */
[----:B------:R-:W-:Y:S05]  /*0270*/  ENDCOLLECTIVE ;  /* 0x000000000000791b */ /* 0x000fea0003800000 */
.L_x_7:
[----:B------:R-:W-:Y:S05]  /*0280*/  BSYNC B0 ;  /* 0x0000000000007941 */ /* 0x000fea0003800000 */
.L_x_6:
[----:B------:R-:W-:Y:S05]  /*0290*/  EXIT ;  /* 0x000000000000794d */ /* 0x000fea0003800000 */
.L_x_5:
[----:B------:R-:W-:Y:S06]  /*02a0*/  BAR.SYNC.DEFER_BLOCKING 0x0 ;  /* 0x0000000000007b1d */ /* 0x000fec0000010000 */
[----:B------:R-:W-:Y:S05]  /*02b0*/  EXIT ;  /* 0x000000000000794d */ /* 0x000fea0003800000 */
.L_x_0:
[----:B------:R-:W-:Y:S01]  /*02c0*/  MOV R3, 0x0 ;  /* 0x0000000000037802 */ /* 0x000fe20000000f00 */
[----:B------:R-:W-:Y:S01]  /*02d0*/  IMAD.MOV.U32 R0, RZ, RZ, 0x0 ;  /* 0x00000000ff007424 */ /* 0x000fe200078e00ff */
[----:B------:R-:W-:-:S07]  /*02e0*/  MOV R2, 0xffffffff ;  /* 0xffffffff00027802 */ /* 0x000fce0000000f00 */
[----:B------:R-:W-:Y:S05]  /*02f0*/  WARPSYNC.COLLECTIVE.ALL `(.L_x_8) ;  /* 0x0000000000147948 */ /* 0x000fea0003c00000 */
[----:B------:R-:W-:-:S04]  /*0300*/  SHF.L.U32 R0, R0, 0x10, RZ ;  /* 0x0000001000007819 */ /* 0x000fc800000006ff */
[----:B------:R-:W-:-:S05]  /*0310*/  LOP3.LUT R0, R0, 0xf, R3, 0xf8, !PT ;  /* 0x0000000f00007812 */ /* 0x000fca00078ef803 */
[----:B------:R0:W-:Y:S02]  /*0320*/  BAR.SYNC.DEFER_BLOCKING R0, R0 ;  /* 0x000000000000731d */ /* 0x0001e40000010000 */
[----:B0-----:R-:W-:-:S04]  /*0330*/  SHF.R.U32 R0, R0, 0x10, RZ ;  /* 0x0000001000007819 */ /* 0x001fc800000016ff */
[----:B------:R-:W-:Y:S05]  /*0340*/  ENDCOLLECTIVE ;  /* 0x000000000000791b */ /* 0x000fea0003800000 */
.L_x_8:
[----:B------:R-:W-:Y:S05]  /*0350*/  BRA `(.L_x_9) ;  /* 0xfffffffc00387947 */ /* 0x000fea000383ffff */
.L_x_1:
[----:B------:R-:W-:Y:S01]  /*0360*/  BSSY B0, `(.L_x_10) ;  /* 0x0000005000007945 */ /* 0x000fe20003800000 */
[----:B------:R-:W-:-:S07]  /*0370*/  IMAD.MOV.U32 R2, RZ, RZ, R0 ;  /* 0x000000ffff027224 */ /* 0x000fce00078e0000 */
[----:B------:R-:W-:Y:S05]  /*0380*/  WARPSYNC.COLLECTIVE R2, `(.L_x_11) ;  /* 0x0000000002087348 */ /* 0x000fea0003c00000 */
[----:B------:R-:W-:Y:S01]  /*0390*/  NOP ;  /* 0x0000000000007918 */ /* 0x000fe20000000000 */
[----:B------:R-:W-:Y:S05]  /*03a0*/  ENDCOLLECTIVE ;  /* 0x000000000000791b */ /* 0x000fea0003800000 */
.L_x_11:
[----:B------:R-:W-:Y:S05]  /*03b0*/  BSYNC B0 ;  /* 0x0000000000007941 */ /* 0x000fea0003800000 */
.L_x_10:
[----:B------:R-:W-:Y:S05]  /*03c0*/  BRA `(.L_x_12) ;  /* 0xfffffffc00447947 */ /* 0x000fea000383ffff */
.L_x_2:
[----:B------:R-:W-:Y:S01]  /*03d0*/  BSSY B0, `(.L_x_13) ;  /* 0x0000005000007945 */ /* 0x000fe20003800000 */
[----:B------:R-:W-:-:S07]  /*03e0*/  MOV R2, 0xffffffff ;  /* 0xffffffff00027802 */ /* 0x000fce0000000f00 */
[----:B------:R-:W-:Y:S05]  /*03f0*/  WARPSYNC.COLLECTIVE R2, `(.L_x_14) ;  /* 0x0000000002087348 */ /* 0x000fea0003c00000 */
[----:B------:R-:W-:Y:S01]  /*0400*/  NOP ;  /* 0x0000000000007918 */ /* 0x000fe20000000000 */
[----:B------:R-:W-:Y:S05]  /*0410*/  ENDCOLLECTIVE ;  /* 0x000000000000791b */ /* 0x000fea0003800000 */
.L_x_14:
[----:B------:R-:W-:Y:S05]  /*0420*/  BSYNC B0 ;  /* 0x0000000000007941 */ /* 0x000fea0003800000 */
.L_x_13:
[----:B------:R-:W-:Y:S05]  /*0430*/  BRA `(.L_x_15) ;  /* 0xfffffffc00347947 */ /* 0x000fea000383ffff */
.L_x_3:
[----:B------:R-:W-:Y:S01]  /*0440*/  BSSY B0, `(.L_x_16) ;  /* 0x0000005000007945 */ /* 0x000fe20003800000 */
[----:B------:R-:W-:-:S07]  /*0450*/  IMAD.MOV.U32 R2, RZ, RZ, R0 ;  /* 0x000000ffff027224 */ /* 0x000fce00078e0000 */
[----:B------:R-:W-:Y:S05]  /*0460*/  WARPSYNC.COLLECTIVE R2, `(.L_x_17) ;  /* 0x0000000002087348 */ /* 0x000fea0003c00000 */
[----:B------:R-:W-:Y:S01]  /*0470*/  NOP ;  /* 0x0000000000007918 */ /* 0x000fe20000000000 */
[----:B------:R-:W-:Y:S05]  /*0480*/  ENDCOLLECTIVE ;  /* 0x000000000000791b */ /* 0x000fea0003800000 */
.L_x_17:
[----:B------:R-:W-:Y:S05]  /*0490*/  BSYNC B0 ;  /* 0x0000000000007941 */ /* 0x000fea0003800000 */
.L_x_16:
[----:B------:R-:W-:Y:S01]  /*04a0*/  BSSY B0, `(.L_x_18) ;  /* 0x0000005000007945 */ /* 0x000fe20003800000 */
[----:B------:R-:W-:-:S07]  /*04b0*/  MOV R2, R0 ;  /* 0x0000000000027202 */ /* 0x000fce0000000f00 */
[----:B------:R-:W-:Y:S05]  /*04c0*/  WARPSYNC.COLLECTIVE R2, `(.L_x_19) ;  /* 0x0000000002087348 */ /* 0x000fea0003c00000 */
[----:B------:R-:W-:Y:S01]  /*04d0*/  NOP ;  /* 0x0000000000007918 */ /* 0x000fe20000000000 */
[----:B------:R-:W-:Y:S05]  /*04e0*/  ENDCOLLECTIVE ;  /* 0x000000000000791b */ /* 0x000fea0003800000 */
.L_x_19:
[----:B------:R-:W-:Y:S05]  /*04f0*/  BSYNC B0 ;  /* 0x0000000000007941 */ /* 0x000fea0003800000 */
.L_x_18:
[----:B------:R-:W-:Y:S01]  /*0500*/  BSSY B0, `(.L_x_20) ;  /* 0x0000005000007945 */ /* 0x000fe20003800000 */
[----:B------:R-:W-:-:S07]  /*0510*/  IMAD.MOV.U32 R2, RZ, RZ, R0 ;  /* 0x000000ffff027224 */ /* 0x000fce00078e0000 */
[----:B------:R-:W-:Y:S05]  /*0520*/  WARPSYNC.COLLECTIVE R2, `(.L_x_21) ;  /* 0x0000000002087348 */ /* 0x000fea0003c00000 */
[----:B------:R-:W-:Y:S01]  /*0530*/  NOP ;  /* 0x0000000000007918 */ /* 0x000fe20000000000 */
[----:B------:R-:W-:Y:S05]  /*0540*/  ENDCOLLECTIVE ;  /* 0x000000000000791b */ /* 0x000fea0003800000 */
.L_x_21:
[----:B------:R-:W-:Y:S05]  /*0550*/  BSYNC B0 ;  /* 0x0000000000007941 */ /* 0x000fea0003800000 */
.L_x_20:
[----:B------:R-:W-:Y:S05]  /*0560*/  BRA `(.L_x_22) ;  /* 0xfffffffc00087947 */ /* 0x000fea000383ffff */
.L_x_4:
[----:B------:R-:W-:Y:S01]  /*0570*/  BSSY B0, `(.L_x_23) ;  /* 0x0000005000007945 */ /* 0x000fe20003800000 */
[----:B------:R-:W-:-:S07]  /*0580*/  MOV R2, 0xffffffff ;  /* 0xffffffff00027802 */ /* 0x000fce0000000f00 */
[----:B------:R-:W-:Y:S05]  /*0590*/  WARPSYNC.COLLECTIVE R2, `(.L_x_24) ;  /* 0x0000000002087348 */ /* 0x000fea0003c00000 */
[----:B------:R-:W-:Y:S01]  /*05a0*/  NOP ;  /* 0x0000000000007918 */ /* 0x000fe20000000000 */
[----:B------:R-:W-:Y:S05]  /*05b0*/  ENDCOLLECTIVE ;  /* 0x000000000000791b */ /* 0x000fea0003800000 */
.L_x_24:
[----:B------:R-:W-:Y:S05]  /*05c0*/  BSYNC B0 ;  /* 0x0000000000007941 */ /* 0x000fea0003800000 */
.L_x_23:
[----:B------:R-:W-:Y:S05]  /*05d0*/  BRA `(.L_x_25) ;  /* 0xfffffff800f87947 */ /* 0x000fea000383ffff */
.L_x_26:
[----:B------:R-:W-:-:S00]  /*05e0*/  BRA `(.L_x_26) ;  /* 0xfffffffc00fc7947 */ /* 0x000fc0000383ffff */
[----:B------:R-:W-:-:S00]  /*05f0*/  NOP ;  /* 0x0000000000007918 */ /* 0x000fc00000000000 */
        /* <DEDUP_REMOVED lines=8> */
.L_x_27:


//--------------------- .nv.shared.reserved.0     --------------------------
	.section	.nv.shared.reserved.0,"aw",@nobits
	.weak		__nv_reservedSMEM_offset_0_alias
	.size		__nv_reservedSMEM_offset_0_alias, 0, 64
	.other		__nv_reservedSMEM_offset_0_alias,@"STO_CUDA_RESERVED_SHARED STV_DEFAULT"
__nv_reservedSMEM_offset_0_alias:
	.zero		0
	.zero		64


//--------------------- .nv.global                --------------------------
	.section	.nv.global,"aw",@nobits
.nv.global:
	.type		_ZN34_INTERNAL_2757932e_4_k_cu_175378a64cuda3std6ranges3__45__cpo9iter_moveE,@object
	.size		_ZN34_INTERNAL_2757932e_4_k_cu_175378a64cuda3std6ranges3__45__cpo9iter_moveE,(_ZN34_INTERNAL_2757932e_4_k_cu_175378a64cuda3std3__436_GLOBAL__N__2757932e_4_k_cu_175378a66ignoreE - _ZN34_INTERNAL_2757932e_4_k_cu_175378a64cuda3std6ranges3__45__cpo9iter_moveE)
_ZN34_INTERNAL_2757932e_4_k_cu_175378a64cuda3std6ranges3__45__cpo9iter_moveE:
	.zero		1
	.type		_ZN34_INTERNAL_2757932e_4_k_cu_175378a64cuda3std3__436_GLOBAL__N__2757932e_4_k_cu_175378a66ignoreE,@object
	.size		_ZN34_INTERNAL_2757932e_4_k_cu_175378a64cuda3std3__436_GLOBAL__N__2757932e_4_k_cu_175378a66ignoreE,(_ZN34_INTERNAL_2757932e_4_k_cu_175378a64cuda3std3__45__cpo4cendE - _ZN34_INTERNAL_2757932e_4_k_cu_175378a64cuda3std3__436_GLOBAL__N__2757932e_4_k_cu_175378a66ignoreE)
_ZN34_INTERNAL_2757932e_4_k_cu_175378a64cuda3std3__436_GLOBAL__N__2757932e_4_k_cu_175378a66ignoreE:
	.zero		1
	.type		_ZN34_INTERNAL_2757932e_4_k_cu_175378a64cuda3std3__45__cpo4cendE,@object
	.size		_ZN34_INTERNAL_2757932e_4_k_cu_175378a64cuda3std3__45__cpo4cendE,(_ZN34_INTERNAL_2757932e_4_k_cu_175378a64cuda3std3__45__cpo3endE - _ZN34_INTERNAL_2757932e_4_k_cu_175378a64cuda3std3__45__cpo4cendE)
_ZN34_INTERNAL_2757932e_4_k_cu_175378a64cuda3std3__45__cpo4cendE:
	.zero		1
	.type		_ZN34_INTERNAL_2757932e_4_k_cu_175378a64cuda3std3__45__cpo3endE,@object
	.size		_ZN34_INTERNAL_2757932e_4_k_cu_175378a64cuda3std3__45__cpo3endE,(_ZN34_INTERNAL_2757932e_4_k_cu_175378a64cuda3std3__48in_placeE - _ZN34_INTERNAL_2757932e_4_k_cu_175378a64cuda3std3__45__cpo3endE)
_ZN34_INTERNAL_2757932e_4_k_cu_175378a64cuda3std3__45__cpo3endE:
	.zero		1
	.type		_ZN34_INTERNAL_2757932e_4_k_cu_175378a64cuda3std3__48in_placeE,@object
	.size		_ZN34_INTERNAL_2757932e_4_k_cu_175378a64cuda3std3__48in_placeE,(_ZN34_INTERNAL_2757932e_4_k_cu_175378a64cuda3std6ranges3__45__cpo7advanceE - _ZN34_INTERNAL_2757932e_4_k_cu_175378a64cuda3std3__48in_placeE)
_ZN34_INTERNAL_2757932e_4_k_cu_175378a64cuda3std3__48in_placeE:
	.zero		1
	.type		_ZN34_INTERNAL_2757932e_4_k_cu_175378a64cuda3std6ranges3__45__cpo7advanceE,@object
	.size		_ZN34_INTERNAL_2757932e_4_k_cu_175378a64cuda3std6ranges3__45__cpo7advanceE,(_ZN34_INTERNAL_2757932e_4_k_cu_175378a64cuda3std3__45__cpo5beginE - _ZN34_INTERNAL_2757932e_4_k_cu_175378a64cuda3std6ranges3__45__cpo7advanceE)
_ZN34_INTERNAL_2757932e_4_k_cu_175378a64cuda3std6ranges3__45__cpo7advanceE:
	.zero		1
	.type		_ZN34_INTERNAL_2757932e_4_k_cu_175378a64cuda3std3__45__cpo5beginE,@object
	.size		_ZN34_INTERNAL_2757932e_4_k_cu_175378a64cuda3std3__45__cpo5beginE,(_ZN34_INTERNAL_2757932e_4_k_cu_175378a64cuda3std3__419piecewise_constructE - _ZN34_INTERNAL_2757932e_4_k_cu_175378a64cuda3std3__45__cpo5beginE)
_ZN34_INTERNAL_2757932e_4_k_cu_175378a64cuda3std3__45__cpo5beginE:
	.zero		1
	.type		_ZN34_INTERNAL_2757932e_4_k_cu_175378a64cuda3std3__419piecewise_constructE,@object
	.size		_ZN34_INTERNAL_2757932e_4_k_cu_175378a64cuda3std3__419piecewise_constructE,(_ZN34_INTERNAL_2757932e_4_k_cu_175378a64cuda3std3__45__cpo6cbeginE - _ZN34_INTERNAL_2757932e_4_k_cu_175378a64cuda3std3__419piecewise_constructE)
_ZN34_INTERNAL_2757932e_4_k_cu_175378a64cuda3std3__419piecewise_constructE:
	.zero		1
	.type		_ZN34_INTERNAL_2757932e_4_k_cu_175378a64cuda3std3__45__cpo6cbeginE,@object
	.size		_ZN34_INTERNAL_2757932e_4_k_cu_175378a64cuda3std3__45__cpo6cbeginE,(_ZN34_INTERNAL_2757932e_4_k_cu_175378a64cuda3std6ranges3__45__cpo4swapE - _ZN34_INTERNAL_2757932e_4_k_cu_175378a64cuda3std3__45__cpo6cbeginE)
_ZN34_INTERNAL_2757932e_4_k_cu_175378a64cuda3std3__45__cpo6cbeginE:
	.zero		1
	.type		_ZN34_INTERNAL_2757932e_4_k_cu_175378a64cuda3std6ranges3__45__cpo4swapE,@object
	.size		_ZN34_INTERNAL_2757932e_4_k_cu_175378a64cuda3std6ranges3__45__cpo4swapE,(.L_7 - _ZN34_INTERNAL_2757932e_4_k_cu_175378a64cuda3std6ranges3__45__cpo4swapE)
_ZN34_INTERNAL_2757932e_4_k_cu_175378a64cuda3std6ranges3__45__cpo4swapE:
	.zero		1
.L_7:


//--------------------- .nv.constant0._Z10kernelFuncv --------------------------
	.section	.nv.constant0._Z10kernelFuncv,"a",@progbits
	.sectionflags	@""
	.align	4
.nv.constant0._Z10kernelFuncv:
	.zero		896


//--------------------- SYMBOLS --------------------------

	.type		.nv.reservedSmem.offset0,@object
	.size		.nv.reservedSmem.offset0,0x4
